//
// Generated by NVIDIA NVVM Compiler
//
// Compiler Build ID: CL-36424714
// Cuda compilation tools, release 13.0, V13.0.88
// Based on NVVM 20.0.0
//

.version 9.0
.target sm_100
.address_size 64

	// .globl	_Z6MatMulPdS_S_iii

.visible .entry _Z6MatMulPdS_S_iii(
	.param .u64 .ptr .align 1 _Z6MatMulPdS_S_iii_param_0,
	.param .u64 .ptr .align 1 _Z6MatMulPdS_S_iii_param_1,
	.param .u64 .ptr .align 1 _Z6MatMulPdS_S_iii_param_2,
	.param .u32 _Z6MatMulPdS_S_iii_param_3,
	.param .u32 _Z6MatMulPdS_S_iii_param_4,
	.param .u32 _Z6MatMulPdS_S_iii_param_5
)
{
	.reg .pred 	%p<13>;
	.reg .b32 	%r<81>;
	.reg .b64 	%rd<40>;
	.reg .b64 	%fd<65>;

	ld.param.u64 	%rd5, [_Z6MatMulPdS_S_iii_param_0];
	ld.param.u64 	%rd6, [_Z6MatMulPdS_S_iii_param_1];
	ld.param.u64 	%rd4, [_Z6MatMulPdS_S_iii_param_2];
	ld.param.u32 	%r34, [_Z6MatMulPdS_S_iii_param_3];
	ld.param.u32 	%r32, [_Z6MatMulPdS_S_iii_param_4];
	ld.param.u32 	%r35, [_Z6MatMulPdS_S_iii_param_5];
	cvta.to.global.u64 	%rd1, %rd6;
	cvta.to.global.u64 	%rd2, %rd5;
	mov.u32 	%r36, %ctaid.x;
	mov.u32 	%r37, %ntid.x;
	mov.u32 	%r38, %tid.x;
	mad.lo.s32 	%r1, %r36, %r37, %r38;
	mov.u32 	%r39, %ctaid.y;
	mov.u32 	%r40, %ntid.y;
	mov.u32 	%r41, %tid.y;
	mad.lo.s32 	%r42, %r39, %r40, %r41;
	setp.ge.s32 	%p1, %r1, %r34;
	setp.ge.s32 	%p2, %r42, %r35;
	or.pred  	%p3, %p1, %p2;
	@%p3 bra 	$L__BB0_15;
	setp.lt.s32 	%p4, %r32, 1;
	mov.f64 	%fd64, 0d0000000000000000;
	@%p4 bra 	$L__BB0_14;
	mul.lo.s32 	%r3, %r32, %r1;
	and.b32  	%r4, %r32, 7;
	setp.lt.u32 	%p5, %r32, 8;
	mov.b32 	%r75, 0;
	mov.u32 	%r80, %r75;
	@%p5 bra 	$L__BB0_5;
	and.b32  	%r75, %r32, 2147483640;
	neg.s32 	%r69, %r75;
	shl.b32 	%r7, %r35, 3;
	add.s64 	%rd3, %rd2, 32;
	mov.b32 	%r80, 0;
	mul.wide.s32 	%rd11, %r35, 8;
	mov.u32 	%r67, %r3;
	mov.u32 	%r68, %r42;
$L__BB0_4:
	.pragma "nounroll";
	mul.wide.s32 	%rd7, %r67, 8;
	add.s64 	%rd8, %rd3, %rd7;
	ld.global.f64 	%fd4, [%rd8+-32];
	mul.wide.s32 	%rd9, %r68, 8;
	add.s64 	%rd10, %rd1, %rd9;
	ld.global.f64 	%fd5, [%rd10];
	cvt.rn.f64.s32 	%fd6, %r80;
	fma.rn.f64 	%fd7, %fd4, %fd5, %fd6;
	cvt.rzi.s32.f64 	%r46, %fd7;
	ld.global.f64 	%fd8, [%rd8+-24];
	add.s64 	%rd12, %rd10, %rd11;
	ld.global.f64 	%fd9, [%rd12];
	cvt.rn.f64.s32 	%fd10, %r46;
	fma.rn.f64 	%fd11, %fd8, %fd9, %fd10;
	cvt.rzi.s32.f64 	%r47, %fd11;
	ld.global.f64 	%fd12, [%rd8+-16];
	add.s64 	%rd13, %rd12, %rd11;
	ld.global.f64 	%fd13, [%rd13];
	cvt.rn.f64.s32 	%fd14, %r47;
	fma.rn.f64 	%fd15, %fd12, %fd13, %fd14;
	cvt.rzi.s32.f64 	%r48, %fd15;
	ld.global.f64 	%fd16, [%rd8+-8];
	add.s64 	%rd14, %rd13, %rd11;
	ld.global.f64 	%fd17, [%rd14];
	cvt.rn.f64.s32 	%fd18, %r48;
	fma.rn.f64 	%fd19, %fd16, %fd17, %fd18;
	cvt.rzi.s32.f64 	%r49, %fd19;
	ld.global.f64 	%fd20, [%rd8];
	add.s64 	%rd15, %rd14, %rd11;
	ld.global.f64 	%fd21, [%rd15];
	cvt.rn.f64.s32 	%fd22, %r49;
	fma.rn.f64 	%fd23, %fd20, %fd21, %fd22;
	cvt.rzi.s32.f64 	%r50, %fd23;
	ld.global.f64 	%fd24, [%rd8+8];
	add.s64 	%rd16, %rd15, %rd11;
	ld.global.f64 	%fd25, [%rd16];
	cvt.rn.f64.s32 	%fd26, %r50;
	fma.rn.f64 	%fd27, %fd24, %fd25, %fd26;
	cvt.rzi.s32.f64 	%r51, %fd27;
	ld.global.f64 	%fd28, [%rd8+16];
	add.s64 	%rd17, %rd16, %rd11;
	ld.global.f64 	%fd29, [%rd17];
	cvt.rn.f64.s32 	%fd30, %r51;
	fma.rn.f64 	%fd31, %fd28, %fd29, %fd30;
	cvt.rzi.s32.f64 	%r52, %fd31;
	ld.global.f64 	%fd32, [%rd8+24];
	add.s64 	%rd18, %rd17, %rd11;
	ld.global.f64 	%fd33, [%rd18];
	cvt.rn.f64.s32 	%fd34, %r52;
	fma.rn.f64 	%fd35, %fd32, %fd33, %fd34;
	cvt.rzi.s32.f64 	%r80, %fd35;
	add.s32 	%r69, %r69, 8;
	add.s32 	%r68, %r68, %r7;
	add.s32 	%r67, %r67, 8;
	setp.ne.s32 	%p6, %r69, 0;
	@%p6 bra 	$L__BB0_4;
$L__BB0_5:
	setp.eq.s32 	%p7, %r4, 0;
	@%p7 bra 	$L__BB0_13;
	and.b32  	%r19, %r32, 3;
	setp.lt.u32 	%p8, %r4, 4;
	@%p8 bra 	$L__BB0_8;
	add.s32 	%r54, %r75, %r3;
	mul.wide.s32 	%rd19, %r54, 8;
	add.s64 	%rd20, %rd2, %rd19;
	ld.global.f64 	%fd36, [%rd20];
	mad.lo.s32 	%r55, %r75, %r35, %r42;
	mul.wide.s32 	%rd21, %r55, 8;
	add.s64 	%rd22, %rd1, %rd21;
	ld.global.f64 	%fd37, [%rd22];
	cvt.rn.f64.s32 	%fd38, %r80;
	fma.rn.f64 	%fd39, %fd36, %fd37, %fd38;
	cvt.rzi.s32.f64 	%r56, %fd39;
	ld.global.f64 	%fd40, [%rd20+8];
	mul.wide.s32 	%rd23, %r35, 8;
	add.s64 	%rd24, %rd22, %rd23;
	ld.global.f64 	%fd41, [%rd24];
	cvt.rn.f64.s32 	%fd42, %r56;
	fma.rn.f64 	%fd43, %fd40, %fd41, %fd42;
	cvt.rzi.s32.f64 	%r57, %fd43;
	ld.global.f64 	%fd44, [%rd20+16];
	add.s64 	%rd25, %rd24, %rd23;
	ld.global.f64 	%fd45, [%rd25];
	cvt.rn.f64.s32 	%fd46, %r57;
	fma.rn.f64 	%fd47, %fd44, %fd45, %fd46;
	cvt.rzi.s32.f64 	%r58, %fd47;
	ld.global.f64 	%fd48, [%rd20+24];
	add.s64 	%rd26, %rd25, %rd23;
	ld.global.f64 	%fd49, [%rd26];
	cvt.rn.f64.s32 	%fd50, %r58;
	fma.rn.f64 	%fd51, %fd48, %fd49, %fd50;
	cvt.rzi.s32.f64 	%r80, %fd51;
	add.s32 	%r75, %r75, 4;
$L__BB0_8:
	setp.eq.s32 	%p9, %r19, 0;
	@%p9 bra 	$L__BB0_13;
	setp.eq.s32 	%p10, %r19, 1;
	@%p10 bra 	$L__BB0_11;
	add.s32 	%r60, %r75, %r3;
	mul.wide.s32 	%rd27, %r60, 8;
	add.s64 	%rd28, %rd2, %rd27;
	ld.global.f64 	%fd52, [%rd28];
	mad.lo.s32 	%r61, %r75, %r35, %r42;
	mul.wide.s32 	%rd29, %r61, 8;
	add.s64 	%rd30, %rd1, %rd29;
	ld.global.f64 	%fd53, [%rd30];
	cvt.rn.f64.s32 	%fd54, %r80;
	fma.rn.f64 	%fd55, %fd52, %fd53, %fd54;
	cvt.rzi.s32.f64 	%r62, %fd55;
	ld.global.f64 	%fd56, [%rd28+8];
	mul.wide.s32 	%rd31, %r35, 8;
	add.s64 	%rd32, %rd30, %rd31;
	ld.global.f64 	%fd57, [%rd32];
	cvt.rn.f64.s32 	%fd58, %r62;
	fma.rn.f64 	%fd59, %fd56, %fd57, %fd58;
	cvt.rzi.s32.f64 	%r80, %fd59;
	add.s32 	%r75, %r75, 2;
$L__BB0_11:
	and.b32  	%r63, %r32, 1;
	setp.eq.b32 	%p11, %r63, 1;
	not.pred 	%p12, %p11;
	@%p12 bra 	$L__BB0_13;
	add.s32 	%r64, %r75, %r3;
	mul.wide.s32 	%rd33, %r64, 8;
	add.s64 	%rd34, %rd2, %rd33;
	ld.global.f64 	%fd60, [%rd34];
	mad.lo.s32 	%r65, %r75, %r35, %r42;
	mul.wide.s32 	%rd35, %r65, 8;
	add.s64 	%rd36, %rd1, %rd35;
	ld.global.f64 	%fd61, [%rd36];
	cvt.rn.f64.s32 	%fd62, %r80;
	fma.rn.f64 	%fd63, %fd60, %fd61, %fd62;
	cvt.rzi.s32.f64 	%r80, %fd63;
$L__BB0_13:
	cvt.rn.f64.s32 	%fd64, %r80;
$L__BB0_14:
	mad.lo.s32 	%r66, %r35, %r1, %r42;
	cvta.to.global.u64 	%rd37, %rd4;
	mul.wide.s32 	%rd38, %r66, 8;
	add.s64 	%rd39, %rd37, %rd38;
	st.global.f64 	[%rd39], %fd64;
$L__BB0_15:
	ret;

}


// ===== COMPILED SASS (sm_100) =====

	.target	sm_100

	.elftype	@"ET_EXEC"


//--------------------- .note.nv.tkinfo           --------------------------
	.section	.note.nv.tkinfo,"",@"SHT_NOTE"
	.sectionflags	@"SHF_NOTE_NV_TKINFO"
	.tkinfo
        /*0018*/ 	.word	0x00000002
        /*0030*/ 	.string	""
        /*0030*/ 	.string	"ptxas"
        /*0030*/ 	.string	"Cuda compilation tools, release 13.0, V13.0.88"
        /*0030*/ 	.string	"Build cuda_13.0.r13.0/compiler.36424714_0"
        /*0030*/ 	.string	"-arch sm_100 -m 64 "



//--------------------- .note.nv.cuinfo           --------------------------
	.section	.note.nv.cuinfo,"",@"SHT_NOTE"
	.sectionflags	@"SHF_NOTE_NV_CUINFO"
        /*0018*/ 	.short	0x0002
        /*001a*/ 	.short	0x0064
        /*001c*/ 	.short	0x0082
	.zero		2


//--------------------- .nv.info                  --------------------------
	.section	.nv.info,"",@"SHT_CUDA_INFO"
	.align	4


	//----- nvinfo : EIATTR_REGCOUNT
	.align		4
        /*0000*/ 	.byte	0x04, 0x2f
        /*0002*/ 	.short	(.L_1 - .L_0)
	.align		4
.L_0:
        /*0004*/ 	.word	index@(_Z6MatMulPdS_S_iii)
        /*0008*/ 	.word	0x00000020


	//----- nvinfo : EIATTR_FRAME_SIZE
	.align		4
.L_1:
        /*000c*/ 	.byte	0x04, 0x11
        /*000e*/ 	.short	(.L_3 - .L_2)
	.align		4
.L_2:
        /*0010*/ 	.word	index@(_Z6MatMulPdS_S_iii)
        /*0014*/ 	.word	0x00000000


	//----- nvinfo : EIATTR_MIN_STACK_SIZE
	.align		4
.L_3:
        /*0018*/ 	.byte	0x04, 0x12
        /*001a*/ 	.short	(.L_5 - .L_4)
	.align		4
.L_4:
        /*001c*/ 	.word	index@(_Z6MatMulPdS_S_iii)
        /*0020*/ 	.word	0x00000000
.L_5:


//--------------------- .nv.compat                --------------------------
	.section	.nv.compat,"",@"SHT_CUDA_COMPAT_INFO"
	.align	4
        /*0000*/ 	.byte	0x02, 0x09, 0x00, 0x00, 0x02, 0x02, 0x01, 0x00, 0x02, 0x05, 0x05, 0x00, 0x03, 0x07, 0x01, 0x01
        /*0010*/ 	.byte	0x02, 0x03, 0x00, 0x00, 0x02, 0x06, 0x01, 0x00, 0x04, 0x0b, 0x08, 0x00, 0x01, 0x00, 0x00, 0x00
        /*0020*/ 	.byte	0x00, 0x00, 0x00, 0x00


//--------------------- .nv.info._Z6MatMulPdS_S_iii --------------------------
	.section	.nv.info._Z6MatMulPdS_S_iii,"",@"SHT_CUDA_INFO"
	.sectionflags	@""
	.align	4


	//----- nvinfo : EIATTR_CUDA_API_VERSION
	.align		4
        /*0000*/ 	.byte	0x04, 0x37
        /*0002*/ 	.short	(.L_7 - .L_6)
.L_6:
        /*0004*/ 	.word	0x00000082


	//----- nvinfo : EIATTR_KPARAM_INFO
	.align		4
.L_7:
        /*0008*/ 	.byte	0x04, 0x17
        /*000a*/ 	.short	(.L_9 - .L_8)
.L_8:
        /*000c*/ 	.word	0x00000000
        /*0010*/ 	.short	0x0005
        /*0012*/ 	.short	0x0020
        /*0014*/ 	.byte	0x00, 0xf0, 0x11, 0x00


	//----- nvinfo : EIATTR_KPARAM_INFO
	.align		4
.L_9:
        /*0018*/ 	.byte	0x04, 0x17
        /*001a*/ 	.short	(.L_11 - .L_10)
.L_10:
        /*001c*/ 	.word	0x00000000
        /*0020*/ 	.short	0x0004
        /*0022*/ 	.short	0x001c
        /*0024*/ 	.byte	0x00, 0xf0, 0x11, 0x00


	//----- nvinfo : EIATTR_KPARAM_INFO
	.align		4
.L_11:
        /*0028*/ 	.byte	0x04, 0x17
        /*002a*/ 	.short	(.L_13 - .L_12)
.L_12:
        /*002c*/ 	.word	0x00000000
        /*0030*/ 	.short	0x0003
        /*0032*/ 	.short	0x0018
        /*0034*/ 	.byte	0x00, 0xf0, 0x11, 0x00


	//----- nvinfo : EIATTR_KPARAM_INFO
	.align		4
.L_13:
        /*0038*/ 	.byte	0x04, 0x17
        /*003a*/ 	.short	(.L_15 - .L_14)
.L_14:
        /*003c*/ 	.word	0x00000000
        /*0040*/ 	.short	0x0002
        /*0042*/ 	.short	0x0010
        /*0044*/ 	.byte	0x00, 0xf5, 0x21, 0x00


	//----- nvinfo : EIATTR_KPARAM_INFO
	.align		4
.L_15:
        /*0048*/ 	.byte	0x04, 0x17
        /*004a*/ 	.short	(.L_17 - .L_16)
.L_16:
        /*004c*/ 	.word	0x00000000
        /*0050*/ 	.short	0x0001
        /*0052*/ 	.short	0x0008
        /*0054*/ 	.byte	0x00, 0xf5, 0x21, 0x00


	//----- nvinfo : EIATTR_KPARAM_INFO
	.align		4
.L_17:
        /*0058*/ 	.byte	0x04, 0x17
        /*005a*/ 	.short	(.L_19 - .L_18)
.L_18:
        /*005c*/ 	.word	0x00000000
        /*0060*/ 	.short	0x0000
        /*0062*/ 	.short	0x0000
        /*0064*/ 	.byte	0x00, 0xf5, 0x21, 0x00


	//----- nvinfo : EIATTR_SPARSE_MMA_MASK
	.align		4
.L_19:
        /*0068*/ 	.byte	0x03, 0x50
        /*006a*/ 	.short	0x0000


	//----- nvinfo : EIATTR_MAXREG_COUNT
	.align		4
        /*006c*/ 	.byte	0x03, 0x1b
        /*006e*/ 	.short	0x00ff


	//----- nvinfo : EIATTR_MERCURY_ISA_VERSION
	.align		4
        /*0070*/ 	.byte	0x03, 0x5f
        /*0072*/ 	.short	0x0101


	//----- nvinfo : EIATTR_VRC_CTA_INIT_COUNT
	.align		4
        /*0074*/ 	.byte	0x02, 0x4a
	.zero		1
	.zero		1


	//----- nvinfo : EIATTR_EXIT_INSTR_OFFSETS
	.align		4
        /*0078*/ 	.byte	0x04, 0x1c
        /*007a*/ 	.short	(.L_21 - .L_20)


	//   ....[0]....
.L_20:
        /*007c*/ 	.word	0x000000d0


	//   ....[1]....
        /*0080*/ 	.word	0x00000a40


	//----- nvinfo : EIATTR_CBANK_PARAM_SIZE
	.align		4
.L_21:
        /*0084*/ 	.byte	0x03, 0x19
        /*0086*/ 	.short	0x0024


	//----- nvinfo : EIATTR_PARAM_CBANK
	.align		4
        /*0088*/ 	.byte	0x04, 0x0a
        /*008a*/ 	.short	(.L_23 - .L_22)
	.align		4
.L_22:
        /*008c*/ 	.word	index@(.nv.constant0._Z6MatMulPdS_S_iii)
        /*0090*/ 	.short	0x0380
        /*0092*/ 	.short	0x0024


	//----- nvinfo : EIATTR_SW_WAR
	.align		4
.L_23:
        /*0094*/ 	.byte	0x04, 0x36
        /*0096*/ 	.short	(.L_25 - .L_24)
.L_24:
        /*0098*/ 	.word	0x00000008
.L_25:


//--------------------- .nv.callgraph             --------------------------
	.section	.nv.callgraph,"",@"SHT_CUDA_CALLGRAPH"
	.align	4
	.sectionentsize	8
	.align		4
        /*0000*/ 	.word	0x00000000
	.align		4
        /*0004*/ 	.word	0xffffffff
	.align		4
        /*0008*/ 	.word	0x00000000
	.align		4
        /*000c*/ 	.word	0xfffffffe
	.align		4
        /*0010*/ 	.word	0x00000000
	.align		4
        /*0014*/ 	.word	0xfffffffd
	.align		4
        /*0018*/ 	.word	0x00000000
	.align		4
        /*001c*/ 	.word	0xfffffffc


//--------------------- .text._Z6MatMulPdS_S_iii  --------------------------
	.section	.text._Z6MatMulPdS_S_iii,"ax",@progbits
	.align	128
        .global         _Z6MatMulPdS_S_iii
        .type           _Z6MatMulPdS_S_iii,@function
        .size           _Z6MatMulPdS_S_iii,(.L_x_6 - _Z6MatMulPdS_S_iii)
        .other          _Z6MatMulPdS_S_iii,@"STO_CUDA_ENTRY STV_DEFAULT"
_Z6MatMulPdS_S_iii:
.text._Z6MatMulPdS_S_iii:
[----:B------:R-:W-:Y:S01]  /*0000*/  LDC R1, c[0x0][0x37c] ;  /* 0x0000df00ff017b82 */ /* 0x000fe20000000800 */
[----:B------:R-:W0:Y:S07]  /*0010*/  S2R R4, SR_TID.Y ;  /* 0x0000000000047919 */ /* 0x000e2e0000002200 */
[----:B------:R-:W1:Y:S01]  /*0020*/  LDC R2, c[0x0][0x360] ;  /* 0x0000d800ff027b82 */ /* 0x000e620000000800 */
[----:B------:R-:W2:Y:S01]  /*0030*/  LDCU UR6, c[0x0][0x398] ;  /* 0x00007300ff0677ac */ /* 0x000ea20008000800 */
[----:B------:R-:W1:Y:S06]  /*0040*/  S2R R5, SR_TID.X ;  /* 0x0000000000057919 */ /* 0x000e6c0000002100 */
[----:B------:R-:W0:Y:S08]  /*0050*/  S2UR UR5, SR_CTAID.Y ;  /* 0x00000000000579c3 */ /* 0x000e300000002600 */
[----:B------:R-:W0:Y:S08]  /*0060*/  LDC R3, c[0x0][0x364] ;  /* 0x0000d900ff037b82 */ /* 0x000e300000000800 */
[----:B------:R-:W1:Y:S08]  /*0070*/  S2UR UR4, SR_CTAID.X ;  /* 0x00000000000479c3 */ /* 0x000e700000002500 */
[----:B------:R-:W3:Y:S01]  /*0080*/  LDC R0, c[0x0][0x3a0] ;  /* 0x0000e800ff007b82 */ /* 0x000ee20000000800 */
[----:B0-----:R-:W-:-:S02]  /*0090*/  IMAD R3, R3, UR5, R4 ;  /* 0x0000000503037c24 */ /* 0x001fc4000f8e0204 */
[----:B-1----:R-:W-:-:S03]  /*00a0*/  IMAD R2, R2, UR4, R5 ;  /* 0x0000000402027c24 */ /* 0x002fc6000f8e0205 */
[----:B---3--:R-:W-:-:S04]  /*00b0*/  ISETP.GE.AND P0, PT, R3, R0, PT ;  /* 0x000000000300720c */ /* 0x008fc80003f06270 */
[----:B--2---:R-:W-:-:S13]  /*00c0*/  ISETP.GE.OR P0, PT, R2, UR6, P0 ;  /* 0x0000000602007c0c */ /* 0x004fda0008706670 */
[----:B------:R-:W-:Y:S05]  /*00d0*/  @P0 EXIT ;  /* 0x000000000000094d */ /* 0x000fea0003800000 */
[----:B------:R-:W0:Y:S01]  /*00e0*/  LDC R5, c[0x0][0x39c] ;  /* 0x0000e700ff057b82 */ /* 0x000e220000000800 */
[----:B------:R-:W1:Y:S01]  /*00f0*/  LDCU.64 UR6, c[0x0][0x358] ;  /* 0x00006b00ff0677ac */ /* 0x000e620008000a00 */
[----:B------:R-:W-:Y:S02]  /*0100*/  CS2R R6, SRZ ;  /* 0x0000000000067805 */ /* 0x000fe4000001ff00 */
[----:B0-----:R-:W-:-:S13]  /*0110*/  ISETP.GE.AND P0, PT, R5, 0x1, PT ;  /* 0x000000010500780c */ /* 0x001fda0003f06270 */
[----:B-1----:R-:W-:Y:S05]  /*0120*/  @!P0 BRA `(.L_x_0) ;  /* 0x0000000800348947 */ /* 0x002fea0003800000 */
[C---:B------:R-:W-:Y:S01]  /*0130*/  ISETP.GE.U32.AND P1, PT, R5.reuse, 0x8, PT ;  /* 0x000000080500780c */ /* 0x040fe20003f26070 */
[----:B------:R-:W-:Y:S01]  /*0140*/  HFMA2 R7, -RZ, RZ, 0, 0 ;  /* 0x00000000ff077431 */ /* 0x000fe200000001ff */
[----:B------:R-:W-:Y:S01]  /*0150*/  LOP3.LUT R4, R5, 0x7, RZ, 0xc0, !PT ;  /* 0x0000000705047812 */ /* 0x000fe200078ec0ff */
[----:B------:R-:W-:Y:S01]  /*0160*/  IMAD R6, R2, R5, RZ ;  /* 0x0000000502067224 */ /* 0x000fe200078e02ff */
[----:B------:R-:W-:Y:S02]  /*0170*/  MOV R27, RZ ;  /* 0x000000ff001b7202 */ /* 0x000fe40000000f00 */
[----:B------:R-:W-:-:S07]  /*0180*/  ISETP.NE.AND P0, PT, R4, RZ, PT ;  /* 0x000000ff0400720c */ /* 0x000fce0003f05270 */
[----:B------:R-:W-:Y:S06]  /*0190*/  @!P1 BRA `(.L_x_1) ;  /* 0x0000000400049947 */ /* 0x000fec0003800000 */
[----:B------:R-:W0:Y:S01]  /*01a0*/  LDCU.64 UR4, c[0x0][0x380] ;  /* 0x00007000ff0477ac */ /* 0x000e220008000a00 */
[----:B------:R-:W-:Y:S02]  /*01b0*/  LOP3.LUT R7, R5, 0x7ffffff8, RZ, 0xc0, !PT ;  /* 0x7ffffff805077812 */ /* 0x000fe400078ec0ff */
[----:B------:R-:W-:Y:S02]  /*01c0*/  MOV R27, RZ ;  /* 0x000000ff001b7202 */ /* 0x000fe40000000f00 */
[----:B------:R-:W-:Y:S02]  /*01d0*/  MOV R26, R6 ;  /* 0x00000006001a7202 */ /* 0x000fe40000000f00 */
[----:B------:R-:W-:Y:S02]  /*01e0*/  MOV R25, R3 ;  /* 0x0000000300197202 */ /* 0x000fe40000000f00 */
[----:B------:R-:W-:Y:S01]  /*01f0*/  IADD3 R24, PT, PT, -R7, RZ, RZ ;  /* 0x000000ff07187210 */ /* 0x000fe20007ffe1ff */
[----:B0-----:R-:W-:-:S04]  /*0200*/  UIADD3 UR4, UP0, UPT, UR4, 0x20, URZ ;  /* 0x0000002004047890 */ /* 0x001fc8000ff1e0ff */
[----:B------:R-:W-:-:S12]  /*0210*/  UIADD3.X UR5, UPT, UPT, URZ, UR5, URZ, UP0, !UPT ;  /* 0x00000005ff057290 */ /* 0x000fd800087fe4ff */
.L_x_2:
[----:B0-----:R-:W0:Y:S01]  /*0220*/  LDC.64 R18, c[0x0][0x388] ;  /* 0x0000e200ff127b82 */ /* 0x001e220000000a00 */
[----:B------:R-:W-:Y:S01]  /*0230*/  MOV R22, UR4 ;  /* 0x0000000400167c02 */ /* 0x000fe20008000f00 */
[----:B------:R-:W-:-:S04]  /*0240*/  IMAD.U32 R23, RZ, RZ, UR5 ;  /* 0x00000005ff177e24 */ /* 0x000fc8000f8e00ff */
[----:B------:R-:W-:-:S05]  /*0250*/  IMAD.WIDE R22, R26, 0x8, R22 ;  /* 0x000000081a167825 */ /* 0x000fca00078e0216 */
[----:B------:R-:W2:Y:S04]  /*0260*/  LDG.E.64 R16, desc[UR6][R22.64+-0x20] ;  /* 0xffffe00616107981 */ /* 0x000ea8000c1e1b00 */
[----:B------:R-:W3:Y:S01]  /*0270*/  LDG.E.64 R12, desc[UR6][R22.64+-0x18] ;  /* 0xffffe806160c7981 */ /* 0x000ee2000c1e1b00 */
[----:B0-----:R-:W-:-:S05]  /*0280*/  IMAD.WIDE R18, R25, 0x8, R18 ;  /* 0x0000000819127825 */ /* 0x001fca00078e0212 */
[----:B------:R-:W2:Y:S01]  /*0290*/  LDG.E.64 R14, desc[UR6][R18.64] ;  /* 0x00000006120e7981 */ /* 0x000ea2000c1e1b00 */
[----:B------:R-:W-:-:S05]  /*02a0*/  IMAD.WIDE R28, R0, 0x8, R18 ;  /* 0x00000008001c7825 */ /* 0x000fca00078e0212 */
[----:B------:R0:W3:Y:S01]  /*02b0*/  LDG.E.64 R10, desc[UR6][R28.64] ;  /* 0x000000061c0a7981 */ /* 0x0000e2000c1e1b00 */
[----:B-1----:R-:W2:Y:S01]  /*02c0*/  I2F.F64 R8, R27 ;  /* 0x0000001b00087312 */ /* 0x002ea20000201c00 */
[----:B0-----:R-:W-:-:S04]  /*02d0*/  IMAD.WIDE R28, R0, 0x8, R28 ;  /* 0x00000008001c7825 */ /* 0x001fc800078e021c */
[C---:B------:R-:W-:Y:S01]  /*02e0*/  IMAD.WIDE R18, R0.reuse, 0x8, R28 ;  /* 0x0000000800127825 */ /* 0x040fe200078e021c */
[----:B--2---:R-:W-:Y:S01]  /*02f0*/  DFMA R8, R16, R14, R8 ;  /* 0x0000000e1008722b */ /* 0x004fe20000000008 */
[----:B------:R-:W2:Y:S04]  /*0300*/  LDG.E.64 R16, desc[UR6][R22.64+-0x10] ;  /* 0xfffff00616107981 */ /* 0x000ea8000c1e1b00 */
[----:B------:R-:W2:Y:S05]  /*0310*/  LDG.E.64 R14, desc[UR6][R28.64] ;  /* 0x000000061c0e7981 */ /* 0x000eaa000c1e1b00 */
[----:B------:R-:W0:Y:S08]  /*0320*/  F2I.F64.TRUNC R8, R8 ;  /* 0x0000000800087311 */ /* 0x000e30000030d100 */
[----:B0-----:R-:W3:Y:S02]  /*0330*/  I2F.F64 R8, R8 ;  /* 0x0000000800087312 */ /* 0x001ee40000201c00 */
[----:B---3--:R-:W-:Y:S01]  /*0340*/  DFMA R20, R12, R10, R8 ;  /* 0x0000000a0c14722b */ /* 0x008fe20000000008 */
[----:B------:R-:W3:Y:S04]  /*0350*/  LDG.E.64 R12, desc[UR6][R22.64+-0x8] ;  /* 0xfffff806160c7981 */ /* 0x000ee8000c1e1b00 */
[----:B------:R0:W3:Y:S01]  /*0360*/  LDG.E.64 R10, desc[UR6][R18.64] ;  /* 0x00000006120a7981 */ /* 0x0000e2000c1e1b00 */
[----:B------:R-:W1:Y:S08]  /*0370*/  F2I.F64.TRUNC R27, R20 ;  /* 0x00000014001b7311 */ /* 0x000e70000030d100 */
[----:B-1----:R-:W2:Y:S01]  /*0380*/  I2F.F64 R8, R27 ;  /* 0x0000001b00087312 */ /* 0x002ea20000201c00 */
[C---:B0-----:R-:W-:Y:S01]  /*0390*/  IMAD.WIDE R18, R0.reuse, 0x8, R18 ;  /* 0x0000000800127825 */ /* 0x041fe200078e0212 */
[----:B--2---:R-:W-:Y:S01]  /*03a0*/  DFMA R20, R16, R14, R8 ;  /* 0x0000000e1014722b */ /* 0x004fe20000000008 */
[----:B------:R-:W2:Y:S04]  /*03b0*/  LDG.E.64 R16, desc[UR6][R22.64] ;  /* 0x0000000616107981 */ /* 0x000ea8000c1e1b00 */
[----:B------:R-:W2:Y:S01]  /*03c0*/  LDG.E.64 R14, desc[UR6][R18.64] ;  /* 0x00000006120e7981 */ /* 0x000ea2000c1e1b00 */
[----:B------:R-:W0:Y:S01]  /*03d0*/  F2I.F64.TRUNC R8, R20 ;  /* 0x0000001400087311 */ /* 0x000e22000030d100 */
[----:B------:R-:W-:-:S07]  /*03e0*/  IMAD.WIDE R28, R0, 0x8, R18 ;  /* 0x00000008001c7825 */ /* 0x000fce00078e0212 */
[----:B0-----:R-:W3:Y:S02]  /*03f0*/  I2F.F64 R8, R8 ;  /* 0x0000000800087312 */ /* 0x001ee40000201c00 */
[----:B---3--:R-:W-:Y:S01]  /*0400*/  DFMA R20, R12, R10, R8 ;  /* 0x0000000a0c14722b */ /* 0x008fe20000000008 */
[----:B------:R-:W3:Y:S04]  /*0410*/  LDG.E.64 R8, desc[UR6][R22.64+0x8] ;  /* 0x0000080616087981 */ /* 0x000ee8000c1e1b00 */
[----:B------:R0:W3:Y:S01]  /*0420*/  LDG.E.64 R10, desc[UR6][R28.64] ;  /* 0x000000061c0a7981 */ /* 0x0000e2000c1e1b00 */
[----:B------:R1:W4:Y:S01]  /*0430*/  F2I.F64.TRUNC R27, R20 ;  /* 0x00000014001b7311 */ /* 0x000322000030d100 */
[----:B0-----:R-:W-:-:S03]  /*0440*/  IMAD.WIDE R28, R0, 0x8, R28 ;  /* 0x00000008001c7825 */ /* 0x001fc600078e021c */
[----:B-1----:R-:W5:Y:S04]  /*0450*/  LDG.E.64 R20, desc[UR6][R22.64+0x18] ;  /* 0x0000180616147981 */ /* 0x002f68000c1e1b00 */
[----:B----4-:R-:W2:Y:S01]  /*0460*/  I2F.F64 R12, R27 ;  /* 0x0000001b000c7312 */ /* 0x010ea20000201c00 */
[----:B------:R-:W-:-:S06]  /*0470*/  IMAD.WIDE R18, R0, 0x8, R28 ;  /* 0x0000000800127825 */ /* 0x000fcc00078e021c */
[----:B------:R-:W5:Y:S01]  /*0480*/  LDG.E.64 R18, desc[UR6][R18.64] ;  /* 0x0000000612127981 */ /* 0x000f62000c1e1b00 */
[----:B--2---:R-:W-:-:S03]  /*0490*/  DFMA R12, R16, R14, R12 ;  /* 0x0000000e100c722b */ /* 0x004fc6000000000c */
[----:B------:R-:W2:Y:S04]  /*04a0*/  LDG.E.64 R14, desc[UR6][R22.64+0x10] ;  /* 0x00001006160e7981 */ /* 0x000ea8000c1e1b00 */
[----:B------:R-:W2:Y:S03]  /*04b0*/  LDG.E.64 R16, desc[UR6][R28.64] ;  /* 0x000000061c107981 */ /* 0x000ea6000c1e1b00 */
[----:B------:R-:W0:Y:S08]  /*04c0*/  F2I.F64.TRUNC R12, R12 ;  /* 0x0000000c000c7311 */ /* 0x000e30000030d100 */
[----:B0-----:R-:W3:Y:S02]  /*04d0*/  I2F.F64 R12, R12 ;  /* 0x0000000c000c7312 */ /* 0x001ee40000201c00 */
[----:B---3--:R-:W-:-:S10]  /*04e0*/  DFMA R10, R8, R10, R12 ;  /* 0x0000000a080a722b */ /* 0x008fd4000000000c */
[----:B------:R-:W0:Y:S08]  /*04f0*/  F2I.F64.TRUNC R10, R10 ;  /* 0x0000000a000a7311 */ /* 0x000e30000030d100 */
[----:B0-----:R-:W2:Y:S01]  /*0500*/  I2F.F64 R8, R10 ;  /* 0x0000000a00087312 */ /* 0x001ea20000201c00 */
[----:B------:R-:W-:-:S04]  /*0510*/  IADD3 R24, PT, PT, R24, 0x8, RZ ;  /* 0x0000000818187810 */ /* 0x000fc80007ffe0ff */
[----:B------:R-:W-:Y:S02]  /*0520*/  ISETP.NE.AND P1, PT, R24, RZ, PT ;  /* 0x000000ff1800720c */ /* 0x000fe40003f25270 */
[----:B------:R-:W-:Y:S02]  /*0530*/  LEA R25, R0, R25, 0x3 ;  /* 0x0000001900197211 */ /* 0x000fe400078e18ff */
[----:B------:R-:W-:Y:S01]  /*0540*/  IADD3 R26, PT, PT, R26, 0x8, RZ ;  /* 0x000000081a1a7810 */ /* 0x000fe20007ffe0ff */
[----:B--2---:R-:W-:-:S10]  /*0550*/  DFMA R8, R14, R16, R8 ;  /* 0x000000100e08722b */ /* 0x004fd40000000008 */
[----:B------:R-:W0:Y:S08]  /*0560*/  F2I.F64.TRUNC R8, R8 ;  /* 0x0000000800087311 */ /* 0x000e30000030d100 */
[----:B0-----:R-:W5:Y:S02]  /*0570*/  I2F.F64 R14, R8 ;  /* 0x00000008000e7312 */ /* 0x001f640000201c00 */
[----:B-----5:R-:W-:-:S06]  /*0580*/  DFMA R14, R20, R18, R14 ;  /* 0x00000012140e722b */ /* 0x020fcc000000000e */
[----:B------:R0:W1:Y:S01]  /*0590*/  F2I.F64.TRUNC R27, R14 ;  /* 0x0000000e001b7311 */ /* 0x000062000030d100 */
[----:B------:R-:W-:Y:S05]  /*05a0*/  @P1 BRA `(.L_x_2) ;  /* 0xfffffffc001c1947 */ /* 0x000fea000383ffff */
.L_x_1:
[----:B------:R-:W-:Y:S05]  /*05b0*/  @!P0 BRA `(.L_x_3) ;  /* 0x00000004000c8947 */ /* 0x000fea0003800000 */
[----:B------:R-:W-:Y:S02]  /*05c0*/  ISETP.GE.U32.AND P0, PT, R4, 0x4, PT ;  /* 0x000000040400780c */ /* 0x000fe40003f06070 */
[----:B------:R-:W-:-:S04]  /*05d0*/  LOP3.LUT R26, R5, 0x3, RZ, 0xc0, !PT ;  /* 0x00000003051a7812 */ /* 0x000fc800078ec0ff */
[----:B------:R-:W-:-:S07]  /*05e0*/  ISETP.NE.AND P1, PT, R26, RZ, PT ;  /* 0x000000ff1a00720c */ /* 0x000fce0003f25270 */
[----:B------:R-:W-:Y:S06]  /*05f0*/  @!P0 BRA `(.L_x_4) ;  /* 0x0000000000788947 */ /* 0x000fec0003800000 */
[----:B------:R-:W2:Y:S01]  /*0600*/  LDC.64 R24, c[0x0][0x380] ;  /* 0x0000e000ff187b82 */ /* 0x000ea20000000a00 */
[----:B------:R-:W-:Y:S02]  /*0610*/  IMAD.IADD R9, R6, 0x1, R7 ;  /* 0x0000000106097824 */ /* 0x000fe400078e0207 */
[----:B------:R-:W-:-:S05]  /*0620*/  IMAD R13, R7, R0, R3 ;  /* 0x00000000070d7224 */ /* 0x000fca00078e0203 */
[----:B------:R-:W3:Y:S01]  /*0630*/  LDC.64 R10, c[0x0][0x388] ;  /* 0x0000e200ff0a7b82 */ /* 0x000ee20000000a00 */
[----:B--2---:R-:W-:-:S05]  /*0640*/  IMAD.WIDE R24, R9, 0x8, R24 ;  /* 0x0000000809187825 */ /* 0x004fca00078e0218 */
[----:B------:R-:W2:Y:S01]  /*0650*/  LDG.E.64 R22, desc[UR6][R24.64] ;  /* 0x0000000618167981 */ /* 0x000ea2000c1e1b00 */
[----:B---3--:R-:W-:-:S03]  /*0660*/  IMAD.WIDE R10, R13, 0x8, R10 ;  /* 0x000000080d0a7825 */ /* 0x008fc600078e020a */
[----:B------:R-:W3:Y:S04]  /*0670*/  LDG.E.64 R18, desc[UR6][R24.64+0x18] ;  /* 0x0000180618127981 */ /* 0x000ee8000c1e1b00 */
[----:B------:R-:W2:Y:S01]  /*0680*/  LDG.E.64 R8, desc[UR6][R10.64] ;  /* 0x000000060a087981 */ /* 0x000ea2000c1e1b00 */
[----:B0-----:R-:W-:-:S05]  /*0690*/  IMAD.WIDE R14, R0, 0x8, R10 ;  /* 0x00000008000e7825 */ /* 0x001fca00078e020a */
[----:B------:R-:W4:Y:S04]  /*06a0*/  LDG.E.64 R12, desc[UR6][R14.64] ;  /* 0x000000060e0c7981 */ /* 0x000f28000c1e1b00 */
[----:B------:R-:W4:Y:S01]  /*06b0*/  LDG.E.64 R10, desc[UR6][R24.64+0x8] ;  /* 0x00000806180a7981 */ /* 0x000f22000c1e1b00 */
[----:B------:R-:W-:-:S03]  /*06c0*/  IMAD.WIDE R28, R0, 0x8, R14 ;  /* 0x00000008001c7825 */ /* 0x000fc600078e020e */
[----:B------:R-:W5:Y:S04]  /*06d0*/  LDG.E.64 R14, desc[UR6][R24.64+0x10] ;  /* 0x00001006180e7981 */ /* 0x000f68000c1e1b00 */
[----:B------:R1:W5:Y:S01]  /*06e0*/  LDG.E.64 R16, desc[UR6][R28.64] ;  /* 0x000000061c107981 */ /* 0x000362000c1e1b00 */
[----:B------:R-:W-:-:S06]  /*06f0*/  IMAD.WIDE R20, R0, 0x8, R28 ;  /* 0x0000000800147825 */ /* 0x000fcc00078e021c */
[----:B------:R-:W3:Y:S01]  /*0700*/  LDG.E.64 R20, desc[UR6][R20.64] ;  /* 0x0000000614147981 */ /* 0x000ee2000c1e1b00 */
[----:B-1----:R-:W2:Y:S01]  /*0710*/  I2F.F64 R28, R27 ;  /* 0x0000001b001c7312 */ /* 0x002ea20000201c00 */
[----:B------:R-:W-:Y:S01]  /*0720*/  IADD3 R7, PT, PT, R7, 0x4, RZ ;  /* 0x0000000407077810 */ /* 0x000fe20007ffe0ff */
[----:B--2---:R-:W-:-:S10]  /*0730*/  DFMA R8, R22, R8, R28 ;  /* 0x000000081608722b */ /* 0x004fd4000000001c */
[----:B------:R-:W0:Y:S08]  /*0740*/  F2I.F64.TRUNC R8, R8 ;  /* 0x0000000800087311 */ /* 0x000e30000030d100 */
[----:B0-----:R-:W4:Y:S02]  /*0750*/  I2F.F64 R22, R8 ;  /* 0x0000000800167312 */ /* 0x001f240000201c00 */
[----:B----4-:R-:W-:-:S10]  /*0760*/  DFMA R10, R10, R12, R22 ;  /* 0x0000000c0a0a722b */ /* 0x010fd40000000016 */
[----:B------:R-:W0:Y:S08]  /*0770*/  F2I.F64.TRUNC R10, R10 ;  /* 0x0000000a000a7311 */ /* 0x000e30000030d100 */
[----:B0-----:R-:W5:Y:S02]  /*0780*/  I2F.F64 R12, R10 ;  /* 0x0000000a000c7312 */ /* 0x001f640000201c00 */
[----:B-----5:R-:W-:-:S10]  /*0790*/  DFMA R12, R14, R16, R12 ;  /* 0x000000100e0c722b */ /* 0x020fd4000000000c */
[----:B------:R-:W0:Y:S08]  /*07a0*/  F2I.F64.TRUNC R12, R12 ;  /* 0x0000000c000c7311 */ /* 0x000e30000030d100 */
[----:B0-----:R-:W3:Y:S02]  /*07b0*/  I2F.F64 R14, R12 ;  /* 0x0000000c000e7312 */ /* 0x001ee40000201c00 */
[----:B---3--:R-:W-:-:S06]  /*07c0*/  DFMA R14, R18, R20, R14 ;  /* 0x00000014120e722b */ /* 0x008fcc000000000e */
[----:B------:R2:W3:Y:S05]  /*07d0*/  F2I.F64.TRUNC R27, R14 ;  /* 0x0000000e001b7311 */ /* 0x0004ea000030d100 */
.L_x_4:
[----:B------:R-:W-:Y:S05]  /*07e0*/  @!P1 BRA `(.L_x_3) ;  /* 0x0000000000809947 */ /* 0x000fea0003800000 */
[----:B------:R-:W4:Y:S01]  /*07f0*/  LDC.64 R8, c[0x0][0x380] ;  /* 0x0000e000ff087b82 */ /* 0x000f220000000a00 */
[----:B------:R-:W-:-:S07]  /*0800*/  ISETP.NE.AND P0, PT, R26, 0x1, PT ;  /* 0x000000011a00780c */ /* 0x000fce0003f05270 */
[----:B------:R-:W5:Y:S06]  /*0810*/  LDC.64 R10, c[0x0][0x388] ;  /* 0x0000e200ff0a7b82 */ /* 0x000f6c0000000a00 */
[----:B------:R-:W-:Y:S01]  /*0820*/  @P0 IADD3 R21, PT, PT, R6, R7, RZ ;  /* 0x0000000706150210 */ /* 0x000fe20007ffe0ff */
[----:B------:R-:W-:Y:S01]  /*0830*/  @P0 IMAD R23, R7, R0, R3 ;  /* 0x0000000007170224 */ /* 0x000fe200078e0203 */
[----:B------:R-:W1:Y:S03]  /*0840*/  LDC.64 R18, c[0x0][0x380] ;  /* 0x0000e000ff127b82 */ /* 0x000e660000000a00 */
[----:B----4-:R-:W-:-:S05]  /*0850*/  @P0 IMAD.WIDE R20, R21, 0x8, R8 ;  /* 0x0000000815140825 */ /* 0x010fca00078e0208 */
[----:B------:R-:W4:Y:S01]  /*0860*/  LDC.64 R16, c[0x0][0x388] ;  /* 0x0000e200ff107b82 */ /* 0x000f220000000a00 */
[----:B0-2---:R-:W2:Y:S01]  /*0870*/  @P0 LDG.E.64 R14, desc[UR6][R20.64] ;  /* 0x00000006140e0981 */ /* 0x005ea2000c1e1b00 */
[----:B-----5:R-:W-:-:S03]  /*0880*/  @P0 IMAD.WIDE R22, R23, 0x8, R10 ;  /* 0x0000000817160825 */ /* 0x020fc600078e020a */
[----:B------:R-:W5:Y:S04]  /*0890*/  @P0 LDG.E.64 R10, desc[UR6][R20.64+0x8] ;  /* 0x00000806140a0981 */ /* 0x000f68000c1e1b00 */
[----:B------:R-:W2:Y:S01]  /*08a0*/  @P0 LDG.E.64 R8, desc[UR6][R22.64] ;  /* 0x0000000616080981 */ /* 0x000ea2000c1e1b00 */
[----:B------:R-:W-:-:S06]  /*08b0*/  @P0 IMAD.WIDE R12, R0, 0x8, R22 ;  /* 0x00000008000c0825 */ /* 0x000fcc00078e0216 */
[----:B------:R-:W5:Y:S01]  /*08c0*/  @P0 LDG.E.64 R12, desc[UR6][R12.64] ;  /* 0x000000060c0c0981 */ /* 0x000f62000c1e1b00 */
[----:B------:R-:W-:-:S04]  /*08d0*/  LOP3.LUT R5, R5, 0x1, RZ, 0xc0, !PT ;  /* 0x0000000105057812 */ /* 0x000fc800078ec0ff */
[----:B------:R-:W-:Y:S02]  /*08e0*/  ISETP.NE.U32.AND P1, PT, R5, 0x1, PT ;  /* 0x000000010500780c */ /* 0x000fe40003f25070 */
[----:B------:R-:W-:-:S11]  /*08f0*/  @P0 IADD3 R7, PT, PT, R7, 0x2, RZ ;  /* 0x0000000207070810 */ /* 0x000fd60007ffe0ff */
[----:B------:R-:W-:Y:S01]  /*0900*/  @!P1 IADD3 R5, PT, PT, R6, R7, RZ ;  /* 0x0000000706059210 */ /* 0x000fe20007ffe0ff */
[----:B------:R-:W-:-:S04]  /*0910*/  @!P1 IMAD R7, R7, R0, R3 ;  /* 0x0000000007079224 */ /* 0x000fc800078e0203 */
[----:B-1----:R-:W-:-:S04]  /*0920*/  @!P1 IMAD.WIDE R4, R5, 0x8, R18 ;  /* 0x0000000805049825 */ /* 0x002fc800078e0212 */
[----:B----4-:R-:W-:Y:S02]  /*0930*/  @!P1 IMAD.WIDE R6, R7, 0x8, R16 ;  /* 0x0000000807069825 */ /* 0x010fe400078e0210 */
[----:B------:R-:W4:Y:S04]  /*0940*/  @!P1 LDG.E.64 R4, desc[UR6][R4.64] ;  /* 0x0000000604049981 */ /* 0x000f28000c1e1b00 */
[----:B------:R-:W4:Y:S01]  /*0950*/  @!P1 LDG.E.64 R6, desc[UR6][R6.64] ;  /* 0x0000000606069981 */ /* 0x000f22000c1e1b00 */
[----:B---3--:R-:W2:Y:S02]  /*0960*/  @P0 I2F.F64 R16, R27 ;  /* 0x0000001b00100312 */ /* 0x008ea40000201c00 */
[----:B--2---:R-:W-:-:S10]  /*0970*/  @P0 DFMA R14, R14, R8, R16 ;  /* 0x000000080e0e022b */ /* 0x004fd40000000010 */
[----:B------:R-:W0:Y:S08]  /*0980*/  @P0 F2I.F64.TRUNC R14, R14 ;  /* 0x0000000e000e0311 */ /* 0x000e30000030d100 */
[----:B0-----:R-:W5:Y:S02]  /*0990*/  @P0 I2F.F64 R8, R14 ;  /* 0x0000000e00080312 */ /* 0x001f640000201c00 */
[----:B-----5:R-:W-:-:S06]  /*09a0*/  @P0 DFMA R10, R10, R12, R8 ;  /* 0x0000000c0a0a022b */ /* 0x020fcc0000000008 */
[----:B------:R-:W0:Y:S08]  /*09b0*/  @P0 F2I.F64.TRUNC R27, R10 ;  /* 0x0000000a001b0311 */ /* 0x000e30000030d100 */
[----:B0-----:R-:W4:Y:S02]  /*09c0*/  @!P1 I2F.F64 R8, R27 ;  /* 0x0000001b00089312 */ /* 0x001f240000201c00 */
[----:B----4-:R-:W-:-:S06]  /*09d0*/  @!P1 DFMA R8, R4, R6, R8 ;  /* 0x000000060408922b */ /* 0x010fcc0000000008 */
[----:B------:R4:W0:Y:S05]  /*09e0*/  @!P1 F2I.F64.TRUNC R27, R8 ;  /* 0x00000008001b9311 */ /* 0x00082a000030d100 */
.L_x_3:
[----:B01-3--:R0:W1:Y:S02]  /*09f0*/  I2F.F64 R6, R27 ;  /* 0x0000001b00067312 */ /* 0x00b0640000201c00 */
.L_x_0:
[----:B------:R-:W3:Y:S01]  /*0a00*/  LDC.64 R4, c[0x0][0x390] ;  /* 0x0000e400ff047b82 */ /* 0x000ee20000000a00 */
[----:B------:R-:W-:-:S04]  /*0a10*/  IMAD R3, R2, R0, R3 ;  /* 0x0000000002037224 */ /* 0x000fc800078e0203 */
[----:B---3--:R-:W-:-:S05]  /*0a20*/  IMAD.WIDE R2, R3, 0x8, R4 ;  /* 0x0000000803027825 */ /* 0x008fca00078e0204 */
[----:B-1----:R-:W-:Y:S01]  /*0a30*/  STG.E.64 desc[UR6][R2.64], R6 ;  /* 0x0000000602007986 */ /* 0x002fe2000c101b06 */
[----:B------:R-:W-:Y:S05]  /*0a40*/  EXIT ;  /* 0x000000000000794d */ /* 0x000fea0003800000 */
.L_x_5:
[----:B------:R-:W-:-:S00]  /*0a50*/  BRA `(.L_x_5) ;  /* 0xfffffffc00fc7947 */ /* 0x000fc0000383ffff */
[----:B------:R-:W-:-:S00]  /*0a60*/  NOP ;  /* 0x0000000000007918 */ /* 0x000fc00000000000 */
        /* <DEDUP_REMOVED lines=9> */
.L_x_6:


//--------------------- .nv.shared.reserved.0     --------------------------
	.section	.nv.shared.reserved.0,"aw",@nobits
	.weak		__nv_reservedSMEM_offset_0_alias
	.size		__nv_reservedSMEM_offset_0_alias, 0, 64
	.other		__nv_reservedSMEM_offset_0_alias,@"STO_CUDA_RESERVED_SHARED STV_DEFAULT"
__nv_reservedSMEM_offset_0_alias:
	.zero		0
	.zero		64


//--------------------- .nv.constant0._Z6MatMulPdS_S_iii --------------------------
	.section	.nv.constant0._Z6MatMulPdS_S_iii,"a",@progbits
	.sectionflags	@""
	.align	4
.nv.constant0._Z6MatMulPdS_S_iii:
	.zero		932


//--------------------- SYMBOLS --------------------------

	.type		.nv.reservedSmem.offset0,@object
	.size		.nv.reservedSmem.offset0,0x4
